//
// Generated by NVIDIA NVVM Compiler
//
// Compiler Build ID: CL-36424714
// Cuda compilation tools, release 13.0, V13.0.88
// Based on NVVM 20.0.0
//

.version 9.0
.target sm_100
.address_size 64

	// .globl	_Z14hello_from_gpuv
.extern .func  (.param .b32 func_retval0) vprintf
(
	.param .b64 vprintf_param_0,
	.param .b64 vprintf_param_1
)
;
.global .align 1 .b8 $str[48] = {72, 101, 108, 108, 111, 32, 87, 111, 114, 108, 100, 32, 102, 114, 111, 109, 32, 98, 108, 111, 99, 107, 45, 37, 100, 32, 97, 110, 100, 32, 116, 104, 114, 101, 97, 100, 45, 40, 37, 100, 44, 32, 37, 100, 41, 33, 10};

.visible .entry _Z14hello_from_gpuv()
{
	.local .align 8 .b8 	__local_depot0[16];
	.reg .b64 	%SP;
	.reg .b64 	%SPL;
	.reg .b32 	%r<6>;
	.reg .b64 	%rd<5>;

	mov.u64 	%SPL, __local_depot0;
	cvta.local.u64 	%SP, %SPL;
	add.u64 	%rd1, %SP, 0;
	add.u64 	%rd2, %SPL, 0;
	mov.u32 	%r1, %ctaid.x;
	mov.u32 	%r2, %tid.x;
	mov.u32 	%r3, %tid.y;
	st.local.v2.u32 	[%rd2], {%r1, %r2};
	st.local.u32 	[%rd2+8], %r3;
	mov.u64 	%rd3, $str;
	cvta.global.u64 	%rd4, %rd3;
	{ // callseq 0, 0
	.param .b64 param0;
	st.param.b64 	[param0], %rd4;
	.param .b64 param1;
	st.param.b64 	[param1], %rd1;
	.param .b32 retval0;
	call.uni (retval0), 
	vprintf, 
	(
	param0, 
	param1
	);
	ld.param.b32 	%r4, [retval0];
	} // callseq 0
	ret;

}


// ===== COMPILED SASS (sm_100) =====

	.target	sm_100

	.elftype	@"ET_EXEC"


//--------------------- .note.nv.tkinfo           --------------------------
	.section	.note.nv.tkinfo,"",@"SHT_NOTE"
	.sectionflags	@"SHF_NOTE_NV_TKINFO"
	.tkinfo
        /*0018*/ 	.word	0x00000002
        /*0030*/ 	.string	""
        /*0030*/ 	.string	"ptxas"
        /*0030*/ 	.string	"Cuda compilation tools, release 13.0, V13.0.88"
        /*0030*/ 	.string	"Build cuda_13.0.r13.0/compiler.36424714_0"
        /*0030*/ 	.string	"-arch sm_100 -m 64 "



//--------------------- .note.nv.cuinfo           --------------------------
	.section	.note.nv.cuinfo,"",@"SHT_NOTE"
	.sectionflags	@"SHF_NOTE_NV_CUINFO"
        /*0018*/ 	.short	0x0002
        /*001a*/ 	.short	0x0064
        /*001c*/ 	.short	0x0082
	.zero		2


//--------------------- .nv.info                  --------------------------
	.section	.nv.info,"",@"SHT_CUDA_INFO"
	.align	4


	//----- nvinfo : EIATTR_REGCOUNT
	.align		4
        /*0000*/ 	.byte	0x04, 0x2f
        /*0002*/ 	.short	(.L_2 - .L_1)
	.align		4
.L_1:
        /*0004*/ 	.word	index@(_Z14hello_from_gpuv)
        /*0008*/ 	.word	0x00000018


	//----- nvinfo : EIATTR_FRAME_SIZE
	.align		4
.L_2:
        /*000c*/ 	.byte	0x04, 0x11
        /*000e*/ 	.short	(.L_4 - .L_3)
	.align		4
.L_3:
        /*0010*/ 	.word	index@(_Z14hello_from_gpuv)
        /*0014*/ 	.word	0x00000010


	//----- nvinfo : EIATTR_MIN_STACK_SIZE
	.align		4
.L_4:
        /*0018*/ 	.byte	0x04, 0x12
        /*001a*/ 	.short	(.L_6 - .L_5)
	.align		4
.L_5:
        /*001c*/ 	.word	index@(_Z14hello_from_gpuv)
        /*0020*/ 	.word	0x00000010
.L_6:


//--------------------- .nv.compat                --------------------------
	.section	.nv.compat,"",@"SHT_CUDA_COMPAT_INFO"
	.align	4
        /*0000*/ 	.byte	0x02, 0x09, 0x00, 0x00, 0x02, 0x02, 0x01, 0x00, 0x02, 0x05, 0x05, 0x00, 0x03, 0x07, 0x01, 0x01
        /*0010*/ 	.byte	0x02, 0x03, 0x00, 0x00, 0x02, 0x06, 0x01, 0x00, 0x04, 0x0b, 0x08, 0x00, 0x09, 0x00, 0x00, 0x00
        /*0020*/ 	.byte	0x00, 0x00, 0x00, 0x00


//--------------------- .nv.info._Z14hello_from_gpuv --------------------------
	.section	.nv.info._Z14hello_from_gpuv,"",@"SHT_CUDA_INFO"
	.sectionflags	@""
	.align	4


	//----- nvinfo : EIATTR_CUDA_API_VERSION
	.align		4
        /*0000*/ 	.byte	0x04, 0x37
        /*0002*/ 	.short	(.L_8 - .L_7)
.L_7:
        /*0004*/ 	.word	0x00000082


	//----- nvinfo : EIATTR_SPARSE_MMA_MASK
	.align		4
.L_8:
        /*0008*/ 	.byte	0x03, 0x50
        /*000a*/ 	.short	0x0000


	//----- nvinfo : EIATTR_MAXREG_COUNT
	.align		4
        /*000c*/ 	.byte	0x03, 0x1b
        /*000e*/ 	.short	0x00ff


	//----- nvinfo : EIATTR_EXTERNS
	.align		4
        /*0010*/ 	.byte	0x04, 0x0f
        /*0012*/ 	.short	(.L_10 - .L_9)


	//   ....[0]....
	.align		4
.L_9:
        /*0014*/ 	.word	index@(vprintf)


	//----- nvinfo : EIATTR_MERCURY_ISA_VERSION
	.align		4
.L_10:
        /*0018*/ 	.byte	0x03, 0x5f
        /*001a*/ 	.short	0x0101


	//----- nvinfo : EIATTR_VRC_CTA_INIT_COUNT
	.align		4
        /*001c*/ 	.byte	0x02, 0x4a
	.zero		1
	.zero		1


	//----- nvinfo : EIATTR_SYSCALL_OFFSETS
	.align		4
        /*0020*/ 	.byte	0x04, 0x46
        /*0022*/ 	.short	(.L_12 - .L_11)


	//   ....[0]....
.L_11:
        /*0024*/ 	.word	0x00000110


	//----- nvinfo : EIATTR_EXIT_INSTR_OFFSETS
	.align		4
.L_12:
        /*0028*/ 	.byte	0x04, 0x1c
        /*002a*/ 	.short	(.L_14 - .L_13)


	//   ....[0]....
.L_13:
        /*002c*/ 	.word	0x00000120


	//----- nvinfo : EIATTR_SW_WAR
	.align		4
.L_14:
        /*0030*/ 	.byte	0x04, 0x36
        /*0032*/ 	.short	(.L_16 - .L_15)
.L_15:
        /*0034*/ 	.word	0x00000008
.L_16:


//--------------------- .nv.callgraph             --------------------------
	.section	.nv.callgraph,"",@"SHT_CUDA_CALLGRAPH"
	.align	4
	.sectionentsize	8
	.align		4
        /*0000*/ 	.word	0x00000000
	.align		4
        /*0004*/ 	.word	0xffffffff
	.align		4
        /*0008*/ 	.word	index@(_Z14hello_from_gpuv)
	.align		4
        /*000c*/ 	.word	index@(vprintf)
	.align		4
        /*0010*/ 	.word	0x00000000
	.align		4
        /*0014*/ 	.word	0xfffffffe
	.align		4
        /*0018*/ 	.word	0x00000000
	.align		4
        /*001c*/ 	.word	0xfffffffd
	.align		4
        /*0020*/ 	.word	0x00000000
	.align		4
        /*0024*/ 	.word	0xfffffffc


//--------------------- .nv.constant4             --------------------------
	.section	.nv.constant4,"a",@progbits
	.align	8
	.align		8
.nv.constant4:
        /*0000*/ 	.dword	vprintf
	.align		8
        /*0008*/ 	.dword	$str


//--------------------- .text._Z14hello_from_gpuv --------------------------
	.section	.text._Z14hello_from_gpuv,"ax",@progbits
	.align	128
        .global         _Z14hello_from_gpuv
        .type           _Z14hello_from_gpuv,@function
        .size           _Z14hello_from_gpuv,(.L_x_2 - _Z14hello_from_gpuv)
        .other          _Z14hello_from_gpuv,@"STO_CUDA_ENTRY STV_DEFAULT"
_Z14hello_from_gpuv:
.text._Z14hello_from_gpuv:
[----:B------:R-:W0:Y:S01]  /*0000*/  LDC R1, c[0x0][0x37c] ;  /* 0x0000df00ff017b82 */ /* 0x000e220000000800 */
[----:B------:R-:W1:Y:S01]  /*0010*/  S2R R8, SR_CTAID.X ;  /* 0x0000000000087919 */ /* 0x000e620000002500 */
[----:B0-----:R-:W-:Y:S01]  /*0020*/  VIADD R1, R1, 0xfffffff0 ;  /* 0xfffffff001017836 */ /* 0x001fe20000000000 */
[----:B------:R-:W-:Y:S01]  /*0030*/  MOV R0, 0x0 ;  /* 0x0000000000007802 */ /* 0x000fe20000000f00 */
[----:B------:R-:W0:Y:S01]  /*0040*/  LDCU UR4, c[0x0][0x2f8] ;  /* 0x00005f00ff0477ac */ /* 0x000e220008000800 */
[----:B------:R-:W1:Y:S03]  /*0050*/  S2R R9, SR_TID.X ;  /* 0x0000000000097919 */ /* 0x000e660000002100 */
[----:B------:R2:W3:Y:S01]  /*0060*/  LDC.64 R2, c[0x4][R0] ;  /* 0x0100000000027b82 */ /* 0x0004e20000000a00 */
[----:B------:R-:W4:Y:S01]  /*0070*/  LDCU.64 UR6, c[0x4][0x8] ;  /* 0x01000100ff0677ac */ /* 0x000f220008000a00 */
[----:B------:R-:W5:Y:S01]  /*0080*/  S2R R10, SR_TID.Y ;  /* 0x00000000000a7919 */ /* 0x000f620000002200 */
[----:B------:R-:W2:Y:S01]  /*0090*/  LDCU UR5, c[0x0][0x2fc] ;  /* 0x00005f80ff0577ac */ /* 0x000ea20008000800 */
[----:B0-----:R-:W-:Y:S01]  /*00a0*/  IADD3 R6, P0, PT, R1, UR4, RZ ;  /* 0x0000000401067c10 */ /* 0x001fe2000ff1e0ff */
[----:B----4-:R-:W-:Y:S01]  /*00b0*/  IMAD.U32 R4, RZ, RZ, UR6 ;  /* 0x00000006ff047e24 */ /* 0x010fe2000f8e00ff */
[----:B------:R-:W-:-:S03]  /*00c0*/  MOV R5, UR7 ;  /* 0x0000000700057c02 */ /* 0x000fc60008000f00 */
[----:B--2---:R-:W-:Y:S01]  /*00d0*/  IMAD.X R7, RZ, RZ, UR5, P0 ;  /* 0x00000005ff077e24 */ /* 0x004fe200080e06ff */
[----:B-1----:R0:W-:Y:S04]  /*00e0*/  STL.64 [R1], R8 ;  /* 0x0000000801007387 */ /* 0x0021e80000100a00 */
[----:B-----5:R0:W-:Y:S03]  /*00f0*/  STL [R1+0x8], R10 ;  /* 0x0000080a01007387 */ /* 0x0201e60000100800 */
[----:B------:R-:W-:-:S07]  /*0100*/  LEPC R20, `(.L_x_0) ;  /* 0x000000001014794e */ /* 0x000fce0000000000 */
[----:B0--3--:R-:W-:Y:S05]  /*0110*/  CALL.ABS.NOINC R2 ;  /* 0x0000000002007343 */ /* 0x009fea0003c00000 */
.L_x_0:
[----:B------:R-:W-:Y:S05]  /*0120*/  EXIT ;  /* 0x000000000000794d */ /* 0x000fea0003800000 */
.L_x_1:
[----:B------:R-:W-:-:S00]  /*0130*/  BRA `(.L_x_1) ;  /* 0xfffffffc00fc7947 */ /* 0x000fc0000383ffff */
[----:B------:R-:W-:-:S00]  /*0140*/  NOP ;  /* 0x0000000000007918 */ /* 0x000fc00000000000 */
        /* <DEDUP_REMOVED lines=11> */
.L_x_2:


//--------------------- .nv.global.init           --------------------------
	.section	.nv.global.init,"aw",@progbits
.nv.global.init:
	.type		$str,@object
	.size		$str,(.L_0 - $str)
$str:
        /*0000*/ 	.byte	0x48, 0x65, 0x6c, 0x6c, 0x6f, 0x20, 0x57, 0x6f, 0x72, 0x6c, 0x64, 0x20, 0x66, 0x72, 0x6f, 0x6d
        /*0010*/ 	.byte	0x20, 0x62, 0x6c, 0x6f, 0x63, 0x6b, 0x2d, 0x25, 0x64, 0x20, 0x61, 0x6e, 0x64, 0x20, 0x74, 0x68
        /*0020*/ 	.byte	0x72, 0x65, 0x61, 0x64, 0x2d, 0x28, 0x25, 0x64, 0x2c, 0x20, 0x25, 0x64, 0x29, 0x21, 0x0a, 0x00
.L_0:


//--------------------- .nv.shared.reserved.0     --------------------------
	.section	.nv.shared.reserved.0,"aw",@nobits
	.weak		__nv_reservedSMEM_offset_0_alias
	.size		__nv_reservedSMEM_offset_0_alias, 0, 64
	.other		__nv_reservedSMEM_offset_0_alias,@"STO_CUDA_RESERVED_SHARED STV_DEFAULT"
__nv_reservedSMEM_offset_0_alias:
	.zero		0
	.zero		64


//--------------------- .nv.constant0._Z14hello_from_gpuv --------------------------
	.section	.nv.constant0._Z14hello_from_gpuv,"a",@progbits
	.sectionflags	@""
	.align	4
.nv.constant0._Z14hello_from_gpuv:
	.zero		896


//--------------------- SYMBOLS --------------------------

	.type		.nv.reservedSmem.offset0,@object
	.size		.nv.reservedSmem.offset0,0x4
	.type		vprintf,@function
